//
// Generated by NVIDIA NVVM Compiler
//
// Compiler Build ID: CL-36424714
// Cuda compilation tools, release 13.0, V13.0.88
// Based on NVVM 20.0.0
//

.version 9.0
.target sm_100
.address_size 64

	// .globl	_Z15transposeKernelPfS_ii
// _ZZ15transposeKernelPfS_iiE4tile has been demoted

.visible .entry _Z15transposeKernelPfS_ii(
	.param .u64 .ptr .align 1 _Z15transposeKernelPfS_ii_param_0,
	.param .u64 .ptr .align 1 _Z15transposeKernelPfS_ii_param_1,
	.param .u32 _Z15transposeKernelPfS_ii_param_2,
	.param .u32 _Z15transposeKernelPfS_ii_param_3
)
{
	.reg .pred 	%p<7>;
	.reg .b32 	%r<25>;
	.reg .b32 	%f<3>;
	.reg .b64 	%rd<9>;
	// demoted variable
	.shared .align 4 .b8 _ZZ15transposeKernelPfS_iiE4tile[288];
	ld.param.u64 	%rd1, [_Z15transposeKernelPfS_ii_param_0];
	ld.param.u64 	%rd2, [_Z15transposeKernelPfS_ii_param_1];
	ld.param.u32 	%r9, [_Z15transposeKernelPfS_ii_param_2];
	ld.param.u32 	%r11, [_Z15transposeKernelPfS_ii_param_3];
	mov.u32 	%r12, %ctaid.x;
	shl.b32 	%r1, %r12, 3;
	mov.u32 	%r2, %tid.x;
	add.s32 	%r3, %r1, %r2;
	mov.u32 	%r13, %ctaid.y;
	shl.b32 	%r4, %r13, 3;
	mov.u32 	%r5, %tid.y;
	add.s32 	%r14, %r4, %r5;
	setp.ge.s32 	%p1, %r3, %r9;
	setp.ge.s32 	%p2, %r14, %r11;
	or.pred  	%p3, %p1, %p2;
	@%p3 bra 	$L__BB0_2;
	cvta.to.global.u64 	%rd3, %rd1;
	mad.lo.s32 	%r15, %r9, %r14, %r3;
	mul.wide.s32 	%rd4, %r15, 4;
	add.s64 	%rd5, %rd3, %rd4;
	ld.global.f32 	%f1, [%rd5];
	mov.u32 	%r16, _ZZ15transposeKernelPfS_iiE4tile;
	mad.lo.s32 	%r17, %r5, 36, %r16;
	shl.b32 	%r18, %r2, 2;
	add.s32 	%r19, %r17, %r18;
	st.shared.f32 	[%r19], %f1;
$L__BB0_2:
	bar.sync 	0;
	add.s32 	%r7, %r4, %r2;
	add.s32 	%r8, %r1, %r5;
	setp.ge.s32 	%p4, %r7, %r11;
	setp.ge.s32 	%p5, %r8, %r9;
	or.pred  	%p6, %p5, %p4;
	@%p6 bra 	$L__BB0_4;
	mov.u32 	%r20, _ZZ15transposeKernelPfS_iiE4tile;
	mad.lo.s32 	%r21, %r2, 36, %r20;
	shl.b32 	%r22, %r5, 2;
	add.s32 	%r23, %r21, %r22;
	ld.shared.f32 	%f2, [%r23];
	mad.lo.s32 	%r24, %r11, %r8, %r7;
	cvta.to.global.u64 	%rd6, %rd2;
	mul.wide.s32 	%rd7, %r24, 4;
	add.s64 	%rd8, %rd6, %rd7;
	st.global.f32 	[%rd8], %f2;
$L__BB0_4:
	ret;

}


// ===== COMPILED SASS (sm_100) =====

	.target	sm_100

	.elftype	@"ET_EXEC"


//--------------------- .note.nv.tkinfo           --------------------------
	.section	.note.nv.tkinfo,"",@"SHT_NOTE"
	.sectionflags	@"SHF_NOTE_NV_TKINFO"
	.tkinfo
        /*0018*/ 	.word	0x00000002
        /*0030*/ 	.string	""
        /*0030*/ 	.string	"ptxas"
        /*0030*/ 	.string	"Cuda compilation tools, release 13.0, V13.0.88"
        /*0030*/ 	.string	"Build cuda_13.0.r13.0/compiler.36424714_0"
        /*0030*/ 	.string	"-arch sm_100 -m 64 "



//--------------------- .note.nv.cuinfo           --------------------------
	.section	.note.nv.cuinfo,"",@"SHT_NOTE"
	.sectionflags	@"SHF_NOTE_NV_CUINFO"
        /*0018*/ 	.short	0x0002
        /*001a*/ 	.short	0x0064
        /*001c*/ 	.short	0x0082
	.zero		2


//--------------------- .nv.info                  --------------------------
	.section	.nv.info,"",@"SHT_CUDA_INFO"
	.align	4


	//----- nvinfo : EIATTR_REGCOUNT
	.align		4
        /*0000*/ 	.byte	0x04, 0x2f
        /*0002*/ 	.short	(.L_1 - .L_0)
	.align		4
.L_0:
        /*0004*/ 	.word	index@(_Z15transposeKernelPfS_ii)
        /*0008*/ 	.word	0x0000000c


	//----- nvinfo : EIATTR_FRAME_SIZE
	.align		4
.L_1:
        /*000c*/ 	.byte	0x04, 0x11
        /*000e*/ 	.short	(.L_3 - .L_2)
	.align		4
.L_2:
        /*0010*/ 	.word	index@(_Z15transposeKernelPfS_ii)
        /*0014*/ 	.word	0x00000000


	//----- nvinfo : EIATTR_MIN_STACK_SIZE
	.align		4
.L_3:
        /*0018*/ 	.byte	0x04, 0x12
        /*001a*/ 	.short	(.L_5 - .L_4)
	.align		4
.L_4:
        /*001c*/ 	.word	index@(_Z15transposeKernelPfS_ii)
        /*0020*/ 	.word	0x00000000
.L_5:


//--------------------- .nv.compat                --------------------------
	.section	.nv.compat,"",@"SHT_CUDA_COMPAT_INFO"
	.align	4
        /*0000*/ 	.byte	0x02, 0x09, 0x00, 0x00, 0x02, 0x02, 0x01, 0x00, 0x02, 0x05, 0x05, 0x00, 0x03, 0x07, 0x01, 0x01
        /*0010*/ 	.byte	0x02, 0x03, 0x00, 0x00, 0x02, 0x06, 0x01, 0x00, 0x04, 0x0b, 0x08, 0x00, 0x09, 0x00, 0x00, 0x00
        /*0020*/ 	.byte	0x00, 0x00, 0x00, 0x00


//--------------------- .nv.info._Z15transposeKernelPfS_ii --------------------------
	.section	.nv.info._Z15transposeKernelPfS_ii,"",@"SHT_CUDA_INFO"
	.sectionflags	@""
	.align	4


	//----- nvinfo : EIATTR_CUDA_API_VERSION
	.align		4
        /*0000*/ 	.byte	0x04, 0x37
        /*0002*/ 	.short	(.L_7 - .L_6)
.L_6:
        /*0004*/ 	.word	0x00000082


	//----- nvinfo : EIATTR_KPARAM_INFO
	.align		4
.L_7:
        /*0008*/ 	.byte	0x04, 0x17
        /*000a*/ 	.short	(.L_9 - .L_8)
.L_8:
        /*000c*/ 	.word	0x00000000
        /*0010*/ 	.short	0x0003
        /*0012*/ 	.short	0x0014
        /*0014*/ 	.byte	0x00, 0xf0, 0x11, 0x00


	//----- nvinfo : EIATTR_KPARAM_INFO
	.align		4
.L_9:
        /*0018*/ 	.byte	0x04, 0x17
        /*001a*/ 	.short	(.L_11 - .L_10)
.L_10:
        /*001c*/ 	.word	0x00000000
        /*0020*/ 	.short	0x0002
        /*0022*/ 	.short	0x0010
        /*0024*/ 	.byte	0x00, 0xf0, 0x11, 0x00


	//----- nvinfo : EIATTR_KPARAM_INFO
	.align		4
.L_11:
        /*0028*/ 	.byte	0x04, 0x17
        /*002a*/ 	.short	(.L_13 - .L_12)
.L_12:
        /*002c*/ 	.word	0x00000000
        /*0030*/ 	.short	0x0001
        /*0032*/ 	.short	0x0008
        /*0034*/ 	.byte	0x00, 0xf5, 0x21, 0x00


	//----- nvinfo : EIATTR_KPARAM_INFO
	.align		4
.L_13:
        /*0038*/ 	.byte	0x04, 0x17
        /*003a*/ 	.short	(.L_15 - .L_14)
.L_14:
        /*003c*/ 	.word	0x00000000
        /*0040*/ 	.short	0x0000
        /*0042*/ 	.short	0x0000
        /*0044*/ 	.byte	0x00, 0xf5, 0x21, 0x00


	//----- nvinfo : EIATTR_SPARSE_MMA_MASK
	.align		4
.L_15:
        /*0048*/ 	.byte	0x03, 0x50
        /*004a*/ 	.short	0x0000


	//----- nvinfo : EIATTR_MAXREG_COUNT
	.align		4
        /*004c*/ 	.byte	0x03, 0x1b
        /*004e*/ 	.short	0x00ff


	//----- nvinfo : EIATTR_NUM_BARRIERS
	.align		4
        /*0050*/ 	.byte	0x02, 0x4c
        /*0052*/ 	.byte	0x01
	.zero		1


	//----- nvinfo : EIATTR_MERCURY_ISA_VERSION
	.align		4
        /*0054*/ 	.byte	0x03, 0x5f
        /*0056*/ 	.short	0x0101


	//----- nvinfo : EIATTR_VRC_CTA_INIT_COUNT
	.align		4
        /*0058*/ 	.byte	0x02, 0x4a
	.zero		1
	.zero		1


	//----- nvinfo : EIATTR_EXIT_INSTR_OFFSETS
	.align		4
        /*005c*/ 	.byte	0x04, 0x1c
        /*005e*/ 	.short	(.L_17 - .L_16)


	//   ....[0]....
.L_16:
        /*0060*/ 	.word	0x000001a0


	//   ....[1]....
        /*0064*/ 	.word	0x00000250


	//----- nvinfo : EIATTR_CBANK_PARAM_SIZE
	.align		4
.L_17:
        /*0068*/ 	.byte	0x03, 0x19
        /*006a*/ 	.short	0x0018


	//----- nvinfo : EIATTR_PARAM_CBANK
	.align		4
        /*006c*/ 	.byte	0x04, 0x0a
        /*006e*/ 	.short	(.L_19 - .L_18)
	.align		4
.L_18:
        /*0070*/ 	.word	index@(.nv.constant0._Z15transposeKernelPfS_ii)
        /*0074*/ 	.short	0x0380
        /*0076*/ 	.short	0x0018


	//----- nvinfo : EIATTR_SW_WAR
	.align		4
.L_19:
        /*0078*/ 	.byte	0x04, 0x36
        /*007a*/ 	.short	(.L_21 - .L_20)
.L_20:
        /*007c*/ 	.word	0x00000008
.L_21:


//--------------------- .nv.callgraph             --------------------------
	.section	.nv.callgraph,"",@"SHT_CUDA_CALLGRAPH"
	.align	4
	.sectionentsize	8
	.align		4
        /*0000*/ 	.word	0x00000000
	.align		4
        /*0004*/ 	.word	0xffffffff
	.align		4
        /*0008*/ 	.word	0x00000000
	.align		4
        /*000c*/ 	.word	0xfffffffe
	.align		4
        /*0010*/ 	.word	0x00000000
	.align		4
        /*0014*/ 	.word	0xfffffffd
	.align		4
        /*0018*/ 	.word	0x00000000
	.align		4
        /*001c*/ 	.word	0xfffffffc


//--------------------- .text._Z15transposeKernelPfS_ii --------------------------
	.section	.text._Z15transposeKernelPfS_ii,"ax",@progbits
	.align	128
        .global         _Z15transposeKernelPfS_ii
        .type           _Z15transposeKernelPfS_ii,@function
        .size           _Z15transposeKernelPfS_ii,(.L_x_1 - _Z15transposeKernelPfS_ii)
        .other          _Z15transposeKernelPfS_ii,@"STO_CUDA_ENTRY STV_DEFAULT"
_Z15transposeKernelPfS_ii:
.text._Z15transposeKernelPfS_ii:
[----:B------:R-:W-:Y:S01]  /*0000*/  LDC R1, c[0x0][0x37c] ;  /* 0x0000df00ff017b82 */ /* 0x000fe20000000800 */
[----:B------:R-:W0:Y:S01]  /*0010*/  S2R R8, SR_TID.Y ;  /* 0x0000000000087919 */ /* 0x000e220000002200 */
[----:B------:R-:W1:Y:S01]  /*0020*/  LDCU.64 UR6, c[0x0][0x390] ;  /* 0x00007200ff0677ac */ /* 0x000e620008000a00 */
[----:B------:R-:W0:Y:S01]  /*0030*/  S2R R9, SR_CTAID.Y ;  /* 0x0000000000097919 */ /* 0x000e220000002600 */
[----:B------:R-:W2:Y:S01]  /*0040*/  LDCU.64 UR4, c[0x0][0x358] ;  /* 0x00006b00ff0477ac */ /* 0x000ea20008000a00 */
[----:B------:R-:W3:Y:S01]  /*0050*/  S2R R7, SR_CTAID.X ;  /* 0x0000000000077919 */ /* 0x000ee20000002500 */
[----:B------:R-:W3:Y:S01]  /*0060*/  S2R R6, SR_TID.X ;  /* 0x0000000000067919 */ /* 0x000ee20000002100 */
[----:B0-----:R-:W-:-:S05]  /*0070*/  IMAD R5, R9, 0x8, R8 ;  /* 0x0000000809057824 */ /* 0x001fca00078e0208 */
[----:B-1----:R-:W-:Y:S01]  /*0080*/  ISETP.GE.AND P0, PT, R5, UR7, PT ;  /* 0x0000000705007c0c */ /* 0x002fe2000bf06270 */
[----:B---3--:R-:W-:-:S05]  /*0090*/  IMAD R0, R7, 0x8, R6 ;  /* 0x0000000807007824 */ /* 0x008fca00078e0206 */
[----:B------:R-:W-:-:S13]  /*00a0*/  ISETP.GE.OR P0, PT, R0, UR6, P0 ;  /* 0x0000000600007c0c */ /* 0x000fda0008706670 */
[----:B------:R-:W0:Y:S01]  /*00b0*/  @!P0 LDC.64 R2, c[0x0][0x380] ;  /* 0x0000e000ff028b82 */ /* 0x000e220000000a00 */
[----:B------:R-:W-:-:S04]  /*00c0*/  @!P0 IMAD R5, R5, UR6, R0 ;  /* 0x0000000605058c24 */ /* 0x000fc8000f8e0200 */
[----:B0-----:R-:W-:-:S06]  /*00d0*/  @!P0 IMAD.WIDE R2, R5, 0x4, R2 ;  /* 0x0000000405028825 */ /* 0x001fcc00078e0202 */
[----:B--2---:R-:W2:Y:S01]  /*00e0*/  @!P0 LDG.E R2, desc[UR4][R2.64] ;  /* 0x0000000402028981 */ /* 0x004ea2000c1e1900 */
[----:B------:R-:W-:Y:S01]  /*00f0*/  @!P0 MOV R0, 0x400 ;  /* 0x0000040000008802 */ /* 0x000fe20000000f00 */
[----:B------:R-:W-:Y:S01]  /*0100*/  IMAD R7, R7, 0x8, R8 ;  /* 0x0000000807077824 */ /* 0x000fe200078e0208 */
[----:B------:R-:W-:Y:S01]  /*0110*/  LEA R4, R9, R6, 0x3 ;  /* 0x0000000609047211 */ /* 0x000fe200078e18ff */
[----:B------:R-:W0:Y:S03]  /*0120*/  @!P0 S2R R5, SR_CgaCtaId ;  /* 0x0000000000058919 */ /* 0x000e260000008800 */
[----:B------:R-:W-:-:S04]  /*0130*/  ISETP.GE.AND P1, PT, R4, UR7, PT ;  /* 0x0000000704007c0c */ /* 0x000fc8000bf26270 */
[----:B------:R-:W-:Y:S02]  /*0140*/  ISETP.GE.OR P1, PT, R7, UR6, P1 ;  /* 0x0000000607007c0c */ /* 0x000fe40008f26670 */
[----:B0-----:R-:W-:-:S05]  /*0150*/  @!P0 LEA R0, R5, R0, 0x18 ;  /* 0x0000000005008211 */ /* 0x001fca00078ec0ff */
[----:B------:R-:W-:-:S05]  /*0160*/  @!P0 IMAD R0, R8, 0x24, R0 ;  /* 0x0000002408008824 */ /* 0x000fca00078e0200 */
[----:B------:R-:W-:-:S05]  /*0170*/  @!P0 LEA R5, R6, R0, 0x2 ;  /* 0x0000000006058211 */ /* 0x000fca00078e10ff */
[----:B--2---:R0:W-:Y:S01]  /*0180*/  @!P0 STS [R5], R2 ;  /* 0x0000000205008388 */ /* 0x0041e20000000800 */
[----:B------:R-:W-:Y:S06]  /*0190*/  BAR.SYNC.DEFER_BLOCKING 0x0 ;  /* 0x0000000000007b1d */ /* 0x000fec0000010000 */
[----:B------:R-:W-:Y:S05]  /*01a0*/  @P1 EXIT ;  /* 0x000000000000194d */ /* 0x000fea0003800000 */
[----:B------:R-:W1:Y:S01]  /*01b0*/  S2R R3, SR_CgaCtaId ;  /* 0x0000000000037919 */ /* 0x000e620000008800 */
[----:B------:R-:W-:Y:S01]  /*01c0*/  MOV R0, 0x400 ;  /* 0x0000040000007802 */ /* 0x000fe20000000f00 */
[----:B------:R-:W-:-:S03]  /*01d0*/  IMAD R7, R7, UR7, R4 ;  /* 0x0000000707077c24 */ /* 0x000fc6000f8e0204 */
[----:B-1----:R-:W-:-:S05]  /*01e0*/  LEA R3, R3, R0, 0x18 ;  /* 0x0000000003037211 */ /* 0x002fca00078ec0ff */
[----:B------:R-:W-:Y:S02]  /*01f0*/  IMAD R0, R6, 0x24, R3 ;  /* 0x0000002406007824 */ /* 0x000fe400078e0203 */
[----:B0-----:R-:W0:Y:S02]  /*0200*/  LDC.64 R2, c[0x0][0x388] ;  /* 0x0000e200ff027b82 */ /* 0x001e240000000a00 */
[----:B------:R-:W-:-:S05]  /*0210*/  IMAD R0, R8, 0x4, R0 ;  /* 0x0000000408007824 */ /* 0x000fca00078e0200 */
[----:B------:R-:W1:Y:S01]  /*0220*/  LDS R5, [R0] ;  /* 0x0000000000057984 */ /* 0x000e620000000800 */
[----:B0-----:R-:W-:-:S05]  /*0230*/  IMAD.WIDE R2, R7, 0x4, R2 ;  /* 0x0000000407027825 */ /* 0x001fca00078e0202 */
[----:B-1----:R-:W-:Y:S01]  /*0240*/  STG.E desc[UR4][R2.64], R5 ;  /* 0x0000000502007986 */ /* 0x002fe2000c101904 */
[----:B------:R-:W-:Y:S05]  /*0250*/  EXIT ;  /* 0x000000000000794d */ /* 0x000fea0003800000 */
.L_x_0:
[----:B------:R-:W-:-:S00]  /*0260*/  BRA `(.L_x_0) ;  /* 0xfffffffc00fc7947 */ /* 0x000fc0000383ffff */
[----:B------:R-:W-:-:S00]  /*0270*/  NOP ;  /* 0x0000000000007918 */ /* 0x000fc00000000000 */
        /* <DEDUP_REMOVED lines=8> */
.L_x_1:


//--------------------- .nv.shared._Z15transposeKernelPfS_ii --------------------------
	.section	.nv.shared._Z15transposeKernelPfS_ii,"aw",@nobits
	.sectionflags	@""
	.align	4
.nv.shared._Z15transposeKernelPfS_ii:
	.zero		1312


//--------------------- .nv.shared.reserved.0     --------------------------
	.section	.nv.shared.reserved.0,"aw",@nobits
	.weak		__nv_reservedSMEM_offset_0_alias
	.size		__nv_reservedSMEM_offset_0_alias, 0, 64
	.other		__nv_reservedSMEM_offset_0_alias,@"STO_CUDA_RESERVED_SHARED STV_DEFAULT"
__nv_reservedSMEM_offset_0_alias:
	.zero		0
	.zero		64


//--------------------- .nv.constant0._Z15transposeKernelPfS_ii --------------------------
	.section	.nv.constant0._Z15transposeKernelPfS_ii,"a",@progbits
	.sectionflags	@""
	.align	4
.nv.constant0._Z15transposeKernelPfS_ii:
	.zero		920


//--------------------- SYMBOLS --------------------------

	.type		.nv.reservedSmem.offset0,@object
	.size		.nv.reservedSmem.offset0,0x4
	.type		.nv.reservedSmem.cap,@object
	.size		.nv.reservedSmem.cap,0x4
